//
// Generated by NVIDIA NVVM Compiler
//
// Compiler Build ID: CL-36424714
// Cuda compilation tools, release 13.0, V13.0.88
// Based on NVVM 20.0.0
//

.version 9.0
.target sm_100
.address_size 64

	// .globl	_ZN3cub18CUB_300001_SM_10006detail11EmptyKernelIvEEvv
.global .align 1 .b8 _ZN41_INTERNAL_ad29e716_4_k_cu_85e3b3e3_1996714cuda3std3__45__cpo5beginE[1];
.global .align 1 .b8 _ZN41_INTERNAL_ad29e716_4_k_cu_85e3b3e3_1996714cuda3std3__45__cpo3endE[1];
.global .align 1 .b8 _ZN41_INTERNAL_ad29e716_4_k_cu_85e3b3e3_1996714cuda3std3__45__cpo6cbeginE[1];
.global .align 1 .b8 _ZN41_INTERNAL_ad29e716_4_k_cu_85e3b3e3_1996714cuda3std3__45__cpo4cendE[1];
.global .align 1 .b8 _ZN41_INTERNAL_ad29e716_4_k_cu_85e3b3e3_1996714cuda3std3__45__cpo6rbeginE[1];
.global .align 1 .b8 _ZN41_INTERNAL_ad29e716_4_k_cu_85e3b3e3_1996714cuda3std3__45__cpo4rendE[1];
.global .align 1 .b8 _ZN41_INTERNAL_ad29e716_4_k_cu_85e3b3e3_1996714cuda3std3__45__cpo7crbeginE[1];
.global .align 1 .b8 _ZN41_INTERNAL_ad29e716_4_k_cu_85e3b3e3_1996714cuda3std3__45__cpo5crendE[1];
.global .align 1 .b8 _ZN41_INTERNAL_ad29e716_4_k_cu_85e3b3e3_1996714cuda3std3__443_GLOBAL__N__ad29e716_4_k_cu_85e3b3e3_1996716ignoreE[1];
.global .align 1 .b8 _ZN41_INTERNAL_ad29e716_4_k_cu_85e3b3e3_1996714cuda3std3__419piecewise_constructE[1];
.global .align 1 .b8 _ZN41_INTERNAL_ad29e716_4_k_cu_85e3b3e3_1996714cuda3std3__48in_placeE[1];
.global .align 1 .b8 _ZN41_INTERNAL_ad29e716_4_k_cu_85e3b3e3_1996714cuda3std3__420unreachable_sentinelE[1];
.global .align 1 .b8 _ZN41_INTERNAL_ad29e716_4_k_cu_85e3b3e3_1996714cuda3std3__47nulloptE[1];
.global .align 1 .b8 _ZN41_INTERNAL_ad29e716_4_k_cu_85e3b3e3_1996714cuda3std3__48unexpectE[1];
.global .align 1 .b8 _ZN41_INTERNAL_ad29e716_4_k_cu_85e3b3e3_1996714cuda3std6ranges3__45__cpo4swapE[1];
.global .align 1 .b8 _ZN41_INTERNAL_ad29e716_4_k_cu_85e3b3e3_1996714cuda3std6ranges3__45__cpo9iter_moveE[1];
.global .align 1 .b8 _ZN41_INTERNAL_ad29e716_4_k_cu_85e3b3e3_1996714cuda3std6ranges3__45__cpo5beginE[1];
.global .align 1 .b8 _ZN41_INTERNAL_ad29e716_4_k_cu_85e3b3e3_1996714cuda3std6ranges3__45__cpo3endE[1];
.global .align 1 .b8 _ZN41_INTERNAL_ad29e716_4_k_cu_85e3b3e3_1996714cuda3std6ranges3__45__cpo6cbeginE[1];
.global .align 1 .b8 _ZN41_INTERNAL_ad29e716_4_k_cu_85e3b3e3_1996714cuda3std6ranges3__45__cpo4cendE[1];
.global .align 1 .b8 _ZN41_INTERNAL_ad29e716_4_k_cu_85e3b3e3_1996714cuda3std6ranges3__45__cpo7advanceE[1];
.global .align 1 .b8 _ZN41_INTERNAL_ad29e716_4_k_cu_85e3b3e3_1996714cuda3std6ranges3__45__cpo9iter_swapE[1];
.global .align 1 .b8 _ZN41_INTERNAL_ad29e716_4_k_cu_85e3b3e3_1996714cuda3std6ranges3__45__cpo4nextE[1];
.global .align 1 .b8 _ZN41_INTERNAL_ad29e716_4_k_cu_85e3b3e3_1996714cuda3std6ranges3__45__cpo4prevE[1];
.global .align 1 .b8 _ZN41_INTERNAL_ad29e716_4_k_cu_85e3b3e3_1996714cuda3std6ranges3__45__cpo4dataE[1];
.global .align 1 .b8 _ZN41_INTERNAL_ad29e716_4_k_cu_85e3b3e3_1996714cuda3std6ranges3__45__cpo5cdataE[1];
.global .align 1 .b8 _ZN41_INTERNAL_ad29e716_4_k_cu_85e3b3e3_1996714cuda3std6ranges3__45__cpo4sizeE[1];
.global .align 1 .b8 _ZN41_INTERNAL_ad29e716_4_k_cu_85e3b3e3_1996714cuda3std6ranges3__45__cpo5ssizeE[1];
.global .align 1 .b8 _ZN41_INTERNAL_ad29e716_4_k_cu_85e3b3e3_1996714cuda3std6ranges3__45__cpo8distanceE[1];
.global .align 1 .b8 _ZN41_INTERNAL_ad29e716_4_k_cu_85e3b3e3_1996716thrust24THRUST_300001_SM_1000_NS8cuda_cub3parE[1];
.global .align 1 .b8 _ZN41_INTERNAL_ad29e716_4_k_cu_85e3b3e3_1996716thrust24THRUST_300001_SM_1000_NS8cuda_cub10par_nosyncE[1];
.global .align 1 .b8 _ZN41_INTERNAL_ad29e716_4_k_cu_85e3b3e3_1996716thrust24THRUST_300001_SM_1000_NS6system6detail10sequential3seqE[1];
.global .align 1 .b8 _ZN41_INTERNAL_ad29e716_4_k_cu_85e3b3e3_1996716thrust24THRUST_300001_SM_1000_NS12placeholders2_1E[1];
.global .align 1 .b8 _ZN41_INTERNAL_ad29e716_4_k_cu_85e3b3e3_1996716thrust24THRUST_300001_SM_1000_NS12placeholders2_2E[1];
.global .align 1 .b8 _ZN41_INTERNAL_ad29e716_4_k_cu_85e3b3e3_1996716thrust24THRUST_300001_SM_1000_NS12placeholders2_3E[1];
.global .align 1 .b8 _ZN41_INTERNAL_ad29e716_4_k_cu_85e3b3e3_1996716thrust24THRUST_300001_SM_1000_NS12placeholders2_4E[1];
.global .align 1 .b8 _ZN41_INTERNAL_ad29e716_4_k_cu_85e3b3e3_1996716thrust24THRUST_300001_SM_1000_NS12placeholders2_5E[1];
.global .align 1 .b8 _ZN41_INTERNAL_ad29e716_4_k_cu_85e3b3e3_1996716thrust24THRUST_300001_SM_1000_NS12placeholders2_6E[1];
.global .align 1 .b8 _ZN41_INTERNAL_ad29e716_4_k_cu_85e3b3e3_1996716thrust24THRUST_300001_SM_1000_NS12placeholders2_7E[1];
.global .align 1 .b8 _ZN41_INTERNAL_ad29e716_4_k_cu_85e3b3e3_1996716thrust24THRUST_300001_SM_1000_NS12placeholders2_8E[1];
.global .align 1 .b8 _ZN41_INTERNAL_ad29e716_4_k_cu_85e3b3e3_1996716thrust24THRUST_300001_SM_1000_NS12placeholders2_9E[1];
.global .align 1 .b8 _ZN41_INTERNAL_ad29e716_4_k_cu_85e3b3e3_1996716thrust24THRUST_300001_SM_1000_NS12placeholders3_10E[1];
.global .align 1 .b8 _ZN41_INTERNAL_ad29e716_4_k_cu_85e3b3e3_1996716thrust24THRUST_300001_SM_1000_NS3seqE[1];

.visible .entry _ZN3cub18CUB_300001_SM_10006detail11EmptyKernelIvEEvv()
{


	ret;

}


// ===== COMPILED SASS (sm_100) =====

	.target	sm_100

	.elftype	@"ET_EXEC"


//--------------------- .note.nv.tkinfo           --------------------------
	.section	.note.nv.tkinfo,"",@"SHT_NOTE"
	.sectionflags	@"SHF_NOTE_NV_TKINFO"
	.tkinfo
        /*0018*/ 	.word	0x00000002
        /*0030*/ 	.string	""
        /*0030*/ 	.string	"ptxas"
        /*0030*/ 	.string	"Cuda compilation tools, release 13.0, V13.0.88"
        /*0030*/ 	.string	"Build cuda_13.0.r13.0/compiler.36424714_0"
        /*0030*/ 	.string	"-arch sm_100 -m 64 "



//--------------------- .note.nv.cuinfo           --------------------------
	.section	.note.nv.cuinfo,"",@"SHT_NOTE"
	.sectionflags	@"SHF_NOTE_NV_CUINFO"
        /*0018*/ 	.short	0x0002
        /*001a*/ 	.short	0x0064
        /*001c*/ 	.short	0x0082
	.zero		2


//--------------------- .nv.info                  --------------------------
	.section	.nv.info,"",@"SHT_CUDA_INFO"
	.align	4


	//----- nvinfo : EIATTR_REGCOUNT
	.align		4
        /*0000*/ 	.byte	0x04, 0x2f
        /*0002*/ 	.short	(.L_44 - .L_43)
	.align		4
.L_43:
        /*0004*/ 	.word	index@(_ZN3cub18CUB_300001_SM_10006detail11EmptyKernelIvEEvv)
        /*0008*/ 	.word	0x00000004


	//----- nvinfo : EIATTR_FRAME_SIZE
	.align		4
.L_44:
        /*000c*/ 	.byte	0x04, 0x11
        /*000e*/ 	.short	(.L_46 - .L_45)
	.align		4
.L_45:
        /*0010*/ 	.word	index@(_ZN3cub18CUB_300001_SM_10006detail11EmptyKernelIvEEvv)
        /*0014*/ 	.word	0x00000000


	//----- nvinfo : EIATTR_MIN_STACK_SIZE
	.align		4
.L_46:
        /*0018*/ 	.byte	0x04, 0x12
        /*001a*/ 	.short	(.L_48 - .L_47)
	.align		4
.L_47:
        /*001c*/ 	.word	index@(_ZN3cub18CUB_300001_SM_10006detail11EmptyKernelIvEEvv)
        /*0020*/ 	.word	0x00000000
.L_48:


//--------------------- .nv.compat                --------------------------
	.section	.nv.compat,"",@"SHT_CUDA_COMPAT_INFO"
	.align	4
        /*0000*/ 	.byte	0x02, 0x09, 0x00, 0x00, 0x02, 0x02, 0x01, 0x00, 0x02, 0x05, 0x05, 0x00, 0x03, 0x07, 0x01, 0x01
        /*0010*/ 	.byte	0x02, 0x03, 0x00, 0x00, 0x02, 0x06, 0x01, 0x00, 0x04, 0x0b, 0x08, 0x00, 0x09, 0x00, 0x00, 0x00
        /*0020*/ 	.byte	0x00, 0x00, 0x00, 0x00


//--------------------- .nv.info._ZN3cub18CUB_300001_SM_10006detail11EmptyKernelIvEEvv --------------------------
	.section	.nv.info._ZN3cub18CUB_300001_SM_10006detail11EmptyKernelIvEEvv,"",@"SHT_CUDA_INFO"
	.sectionflags	@""
	.align	4


	//----- nvinfo : EIATTR_CUDA_API_VERSION
	.align		4
        /*0000*/ 	.byte	0x04, 0x37
        /*0002*/ 	.short	(.L_50 - .L_49)
.L_49:
        /*0004*/ 	.word	0x00000082


	//----- nvinfo : EIATTR_SPARSE_MMA_MASK
	.align		4
.L_50:
        /*0008*/ 	.byte	0x03, 0x50
        /*000a*/ 	.short	0x0000


	//----- nvinfo : EIATTR_MAXREG_COUNT
	.align		4
        /*000c*/ 	.byte	0x03, 0x1b
        /*000e*/ 	.short	0x00ff


	//----- nvinfo : EIATTR_MERCURY_ISA_VERSION
	.align		4
        /*0010*/ 	.byte	0x03, 0x5f
        /*0012*/ 	.short	0x0101


	//----- nvinfo : EIATTR_VRC_CTA_INIT_COUNT
	.align		4
        /*0014*/ 	.byte	0x02, 0x4a
	.zero		1
	.zero		1


	//----- nvinfo : EIATTR_EXIT_INSTR_OFFSETS
	.align		4
        /*0018*/ 	.byte	0x04, 0x1c
        /*001a*/ 	.short	(.L_52 - .L_51)


	//   ....[0]....
.L_51:
        /*001c*/ 	.word	0x00000010


	//----- nvinfo : EIATTR_SW_WAR
	.align		4
.L_52:
        /*0020*/ 	.byte	0x04, 0x36
        /*0022*/ 	.short	(.L_54 - .L_53)
.L_53:
        /*0024*/ 	.word	0x00000008
.L_54:


//--------------------- .nv.callgraph             --------------------------
	.section	.nv.callgraph,"",@"SHT_CUDA_CALLGRAPH"
	.align	4
	.sectionentsize	8
	.align		4
        /*0000*/ 	.word	0x00000000
	.align		4
        /*0004*/ 	.word	0xffffffff
	.align		4
        /*0008*/ 	.word	0x00000000
	.align		4
        /*000c*/ 	.word	0xfffffffe
	.align		4
        /*0010*/ 	.word	0x00000000
	.align		4
        /*0014*/ 	.word	0xfffffffd
	.align		4
        /*0018*/ 	.word	0x00000000
	.align		4
        /*001c*/ 	.word	0xfffffffc


//--------------------- .nv.constant4             --------------------------
	.section	.nv.constant4,"a",@progbits
	.align	8
	.align		8
.nv.constant4:
        /*0000*/ 	.dword	_ZN41_INTERNAL_ad29e716_4_k_cu_85e3b3e3_2001304cuda3std3__45__cpo5beginE
	.align		8
        /*0008*/ 	.dword	_ZN41_INTERNAL_ad29e716_4_k_cu_85e3b3e3_2001304cuda3std3__45__cpo3endE
	.align		8
        /*0010*/ 	.dword	_ZN41_INTERNAL_ad29e716_4_k_cu_85e3b3e3_2001304cuda3std3__45__cpo6cbeginE
	.align		8
        /*0018*/ 	.dword	_ZN41_INTERNAL_ad29e716_4_k_cu_85e3b3e3_2001304cuda3std3__45__cpo4cendE
	.align		8
        /*0020*/ 	.dword	_ZN41_INTERNAL_ad29e716_4_k_cu_85e3b3e3_2001304cuda3std3__45__cpo6rbeginE
	.align		8
        /*0028*/ 	.dword	_ZN41_INTERNAL_ad29e716_4_k_cu_85e3b3e3_2001304cuda3std3__45__cpo4rendE
	.align		8
        /*0030*/ 	.dword	_ZN41_INTERNAL_ad29e716_4_k_cu_85e3b3e3_2001304cuda3std3__45__cpo7crbeginE
	.align		8
        /*0038*/ 	.dword	_ZN41_INTERNAL_ad29e716_4_k_cu_85e3b3e3_2001304cuda3std3__45__cpo5crendE
	.align		8
        /*0040*/ 	.dword	_ZN41_INTERNAL_ad29e716_4_k_cu_85e3b3e3_2001304cuda3std3__443_GLOBAL__N__ad29e716_4_k_cu_85e3b3e3_2001306ignoreE
	.align		8
        /*0048*/ 	.dword	_ZN41_INTERNAL_ad29e716_4_k_cu_85e3b3e3_2001304cuda3std3__419piecewise_constructE
	.align		8
        /*0050*/ 	.dword	_ZN41_INTERNAL_ad29e716_4_k_cu_85e3b3e3_2001304cuda3std3__48in_placeE
	.align		8
        /*0058*/ 	.dword	_ZN41_INTERNAL_ad29e716_4_k_cu_85e3b3e3_2001304cuda3std3__420unreachable_sentinelE
	.align		8
        /*0060*/ 	.dword	_ZN41_INTERNAL_ad29e716_4_k_cu_85e3b3e3_2001304cuda3std3__47nulloptE
	.align		8
        /*0068*/ 	.dword	_ZN41_INTERNAL_ad29e716_4_k_cu_85e3b3e3_2001304cuda3std3__48unexpectE
	.align		8
        /*0070*/ 	.dword	_ZN41_INTERNAL_ad29e716_4_k_cu_85e3b3e3_2001304cuda3std6ranges3__45__cpo4swapE
	.align		8
        /*0078*/ 	.dword	_ZN41_INTERNAL_ad29e716_4_k_cu_85e3b3e3_2001304cuda3std6ranges3__45__cpo9iter_moveE
	.align		8
        /*0080*/ 	.dword	_ZN41_INTERNAL_ad29e716_4_k_cu_85e3b3e3_2001304cuda3std6ranges3__45__cpo5beginE
	.align		8
        /*0088*/ 	.dword	_ZN41_INTERNAL_ad29e716_4_k_cu_85e3b3e3_2001304cuda3std6ranges3__45__cpo3endE
	.align		8
        /*0090*/ 	.dword	_ZN41_INTERNAL_ad29e716_4_k_cu_85e3b3e3_2001304cuda3std6ranges3__45__cpo6cbeginE
	.align		8
        /*0098*/ 	.dword	_ZN41_INTERNAL_ad29e716_4_k_cu_85e3b3e3_2001304cuda3std6ranges3__45__cpo4cendE
	.align		8
        /*00a0*/ 	.dword	_ZN41_INTERNAL_ad29e716_4_k_cu_85e3b3e3_2001304cuda3std6ranges3__45__cpo7advanceE
	.align		8
        /*00a8*/ 	.dword	_ZN41_INTERNAL_ad29e716_4_k_cu_85e3b3e3_2001304cuda3std6ranges3__45__cpo9iter_swapE
	.align		8
        /*00b0*/ 	.dword	_ZN41_INTERNAL_ad29e716_4_k_cu_85e3b3e3_2001304cuda3std6ranges3__45__cpo4nextE
	.align		8
        /*00b8*/ 	.dword	_ZN41_INTERNAL_ad29e716_4_k_cu_85e3b3e3_2001304cuda3std6ranges3__45__cpo4prevE
	.align		8
        /*00c0*/ 	.dword	_ZN41_INTERNAL_ad29e716_4_k_cu_85e3b3e3_2001304cuda3std6ranges3__45__cpo4dataE
	.align		8
        /*00c8*/ 	.dword	_ZN41_INTERNAL_ad29e716_4_k_cu_85e3b3e3_2001304cuda3std6ranges3__45__cpo5cdataE
	.align		8
        /*00d0*/ 	.dword	_ZN41_INTERNAL_ad29e716_4_k_cu_85e3b3e3_2001304cuda3std6ranges3__45__cpo4sizeE
	.align		8
        /*00d8*/ 	.dword	_ZN41_INTERNAL_ad29e716_4_k_cu_85e3b3e3_2001304cuda3std6ranges3__45__cpo5ssizeE
	.align		8
        /*00e0*/ 	.dword	_ZN41_INTERNAL_ad29e716_4_k_cu_85e3b3e3_2001304cuda3std6ranges3__45__cpo8distanceE
	.align		8
        /*00e8*/ 	.dword	_ZN41_INTERNAL_ad29e716_4_k_cu_85e3b3e3_2001306thrust24THRUST_300001_SM_1000_NS8cuda_cub3parE
	.align		8
        /*00f0*/ 	.dword	_ZN41_INTERNAL_ad29e716_4_k_cu_85e3b3e3_2001306thrust24THRUST_300001_SM_1000_NS8cuda_cub10par_nosyncE
	.align		8
        /*00f8*/ 	.dword	_ZN41_INTERNAL_ad29e716_4_k_cu_85e3b3e3_2001306thrust24THRUST_300001_SM_1000_NS6system6detail10sequential3seqE
	.align		8
        /*0100*/ 	.dword	_ZN41_INTERNAL_ad29e716_4_k_cu_85e3b3e3_2001306thrust24THRUST_300001_SM_1000_NS12placeholders2_1E
	.align		8
        /*0108*/ 	.dword	_ZN41_INTERNAL_ad29e716_4_k_cu_85e3b3e3_2001306thrust24THRUST_300001_SM_1000_NS12placeholders2_2E
	.align		8
        /*0110*/ 	.dword	_ZN41_INTERNAL_ad29e716_4_k_cu_85e3b3e3_2001306thrust24THRUST_300001_SM_1000_NS12placeholders2_3E
	.align		8
        /*0118*/ 	.dword	_ZN41_INTERNAL_ad29e716_4_k_cu_85e3b3e3_2001306thrust24THRUST_300001_SM_1000_NS12placeholders2_4E
	.align		8
        /*0120*/ 	.dword	_ZN41_INTERNAL_ad29e716_4_k_cu_85e3b3e3_2001306thrust24THRUST_300001_SM_1000_NS12placeholders2_5E
	.align		8
        /*0128*/ 	.dword	_ZN41_INTERNAL_ad29e716_4_k_cu_85e3b3e3_2001306thrust24THRUST_300001_SM_1000_NS12placeholders2_6E
	.align		8
        /*0130*/ 	.dword	_ZN41_INTERNAL_ad29e716_4_k_cu_85e3b3e3_2001306thrust24THRUST_300001_SM_1000_NS12placeholders2_7E
	.align		8
        /*0138*/ 	.dword	_ZN41_INTERNAL_ad29e716_4_k_cu_85e3b3e3_2001306thrust24THRUST_300001_SM_1000_NS12placeholders2_8E
	.align		8
        /*0140*/ 	.dword	_ZN41_INTERNAL_ad29e716_4_k_cu_85e3b3e3_2001306thrust24THRUST_300001_SM_1000_NS12placeholders2_9E
	.align		8
        /*0148*/ 	.dword	_ZN41_INTERNAL_ad29e716_4_k_cu_85e3b3e3_2001306thrust24THRUST_300001_SM_1000_NS12placeholders3_10E
	.align		8
        /*0150*/ 	.dword	_ZN41_INTERNAL_ad29e716_4_k_cu_85e3b3e3_2001306thrust24THRUST_300001_SM_1000_NS3seqE


//--------------------- .text._ZN3cub18CUB_300001_SM_10006detail11EmptyKernelIvEEvv --------------------------
	.section	.text._ZN3cub18CUB_300001_SM_10006detail11EmptyKernelIvEEvv,"ax",@progbits
	.align	128
        .global         _ZN3cub18CUB_300001_SM_10006detail11EmptyKernelIvEEvv
        .type           _ZN3cub18CUB_300001_SM_10006detail11EmptyKernelIvEEvv,@function
        .size           _ZN3cub18CUB_300001_SM_10006detail11EmptyKernelIvEEvv,(.L_x_1 - _ZN3cub18CUB_300001_SM_10006detail11EmptyKernelIvEEvv)
        .other          _ZN3cub18CUB_300001_SM_10006detail11EmptyKernelIvEEvv,@"STO_CUDA_ENTRY STV_DEFAULT"
_ZN3cub18CUB_300001_SM_10006detail11EmptyKernelIvEEvv:
.text._ZN3cub18CUB_300001_SM_10006detail11EmptyKernelIvEEvv:
[----:B------:R-:W-:Y:S01]  /*0000*/  LDC R1, c[0x0][0x37c] ;  /* 0x0000df00ff017b82 */ /* 0x000fe20000000800 */
[----:B------:R-:W-:Y:S05]  /*0010*/  EXIT ;  /* 0x000000000000794d */ /* 0x000fea0003800000 */
.L_x_0:
[----:B------:R-:W-:-:S00]  /*0020*/  BRA `(.L_x_0) ;  /* 0xfffffffc00fc7947 */ /* 0x000fc0000383ffff */
[----:B------:R-:W-:-:S00]  /*0030*/  NOP ;  /* 0x0000000000007918 */ /* 0x000fc00000000000 */
        /* <DEDUP_REMOVED lines=12> */
.L_x_1:


//--------------------- .nv.shared.reserved.0     --------------------------
	.section	.nv.shared.reserved.0,"aw",@nobits
	.weak		__nv_reservedSMEM_offset_0_alias
	.size		__nv_reservedSMEM_offset_0_alias, 0, 64
	.other		__nv_reservedSMEM_offset_0_alias,@"STO_CUDA_RESERVED_SHARED STV_DEFAULT"
__nv_reservedSMEM_offset_0_alias:
	.zero		0
	.zero		64


//--------------------- .nv.global                --------------------------
	.section	.nv.global,"aw",@nobits
.nv.global:
	.type		_ZN41_INTERNAL_ad29e716_4_k_cu_85e3b3e3_2001306thrust24THRUST_300001_SM_1000_NS3seqE,@object
	.size		_ZN41_INTERNAL_ad29e716_4_k_cu_85e3b3e3_2001306thrust24THRUST_300001_SM_1000_NS3seqE,(_ZN41_INTERNAL_ad29e716_4_k_cu_85e3b3e3_2001304cuda3std3__48in_placeE - _ZN41_INTERNAL_ad29e716_4_k_cu_85e3b3e3_2001306thrust24THRUST_300001_SM_1000_NS3seqE)
_ZN41_INTERNAL_ad29e716_4_k_cu_85e3b3e3_2001306thrust24THRUST_300001_SM_1000_NS3seqE:
	.zero		1
	.type		_ZN41_INTERNAL_ad29e716_4_k_cu_85e3b3e3_2001304cuda3std3__48in_placeE,@object
	.size		_ZN41_INTERNAL_ad29e716_4_k_cu_85e3b3e3_2001304cuda3std3__48in_placeE,(_ZN41_INTERNAL_ad29e716_4_k_cu_85e3b3e3_2001304cuda3std6ranges3__45__cpo4sizeE - _ZN41_INTERNAL_ad29e716_4_k_cu_85e3b3e3_2001304cuda3std3__48in_placeE)
_ZN41_INTERNAL_ad29e716_4_k_cu_85e3b3e3_2001304cuda3std3__48in_placeE:
	.zero		1
	.type		_ZN41_INTERNAL_ad29e716_4_k_cu_85e3b3e3_2001304cuda3std6ranges3__45__cpo4sizeE,@object
	.size		_ZN41_INTERNAL_ad29e716_4_k_cu_85e3b3e3_2001304cuda3std6ranges3__45__cpo4sizeE,(_ZN41_INTERNAL_ad29e716_4_k_cu_85e3b3e3_2001306thrust24THRUST_300001_SM_1000_NS12placeholders2_3E - _ZN41_INTERNAL_ad29e716_4_k_cu_85e3b3e3_2001304cuda3std6ranges3__45__cpo4sizeE)
_ZN41_INTERNAL_ad29e716_4_k_cu_85e3b3e3_2001304cuda3std6ranges3__45__cpo4sizeE:
	.zero		1
	.type		_ZN41_INTERNAL_ad29e716_4_k_cu_85e3b3e3_2001306thrust24THRUST_300001_SM_1000_NS12placeholders2_3E,@object
	.size		_ZN41_INTERNAL_ad29e716_4_k_cu_85e3b3e3_2001306thrust24THRUST_300001_SM_1000_NS12placeholders2_3E,(_ZN41_INTERNAL_ad29e716_4_k_cu_85e3b3e3_2001304cuda3std3__45__cpo6cbeginE - _ZN41_INTERNAL_ad29e716_4_k_cu_85e3b3e3_2001306thrust24THRUST_300001_SM_1000_NS12placeholders2_3E)
_ZN41_INTERNAL_ad29e716_4_k_cu_85e3b3e3_2001306thrust24THRUST_300001_SM_1000_NS12placeholders2_3E:
	.zero		1
	.type		_ZN41_INTERNAL_ad29e716_4_k_cu_85e3b3e3_2001304cuda3std3__45__cpo6cbeginE,@object
	.size		_ZN41_INTERNAL_ad29e716_4_k_cu_85e3b3e3_2001304cuda3std3__45__cpo6cbeginE,(_ZN41_INTERNAL_ad29e716_4_k_cu_85e3b3e3_2001304cuda3std6ranges3__45__cpo6cbeginE - _ZN41_INTERNAL_ad29e716_4_k_cu_85e3b3e3_2001304cuda3std3__45__cpo6cbeginE)
_ZN41_INTERNAL_ad29e716_4_k_cu_85e3b3e3_2001304cuda3std3__45__cpo6cbeginE:
	.zero		1
	.type		_ZN41_INTERNAL_ad29e716_4_k_cu_85e3b3e3_2001304cuda3std6ranges3__45__cpo6cbeginE,@object
	.size		_ZN41_INTERNAL_ad29e716_4_k_cu_85e3b3e3_2001304cuda3std6ranges3__45__cpo6cbeginE,(_ZN41_INTERNAL_ad29e716_4_k_cu_85e3b3e3_2001306thrust24THRUST_300001_SM_1000_NS12placeholders2_7E - _ZN41_INTERNAL_ad29e716_4_k_cu_85e3b3e3_2001304cuda3std6ranges3__45__cpo6cbeginE)
_ZN41_INTERNAL_ad29e716_4_k_cu_85e3b3e3_2001304cuda3std6ranges3__45__cpo6cbeginE:
	.zero		1
	.type		_ZN41_INTERNAL_ad29e716_4_k_cu_85e3b3e3_2001306thrust24THRUST_300001_SM_1000_NS12placeholders2_7E,@object
	.size		_ZN41_INTERNAL_ad29e716_4_k_cu_85e3b3e3_2001306thrust24THRUST_300001_SM_1000_NS12placeholders2_7E,(_ZN41_INTERNAL_ad29e716_4_k_cu_85e3b3e3_2001304cuda3std3__45__cpo7crbeginE - _ZN41_INTERNAL_ad29e716_4_k_cu_85e3b3e3_2001306thrust24THRUST_300001_SM_1000_NS12placeholders2_7E)
_ZN41_INTERNAL_ad29e716_4_k_cu_85e3b3e3_2001306thrust24THRUST_300001_SM_1000_NS12placeholders2_7E:
	.zero		1
	.type		_ZN41_INTERNAL_ad29e716_4_k_cu_85e3b3e3_2001304cuda3std3__45__cpo7crbeginE,@object
	.size		_ZN41_INTERNAL_ad29e716_4_k_cu_85e3b3e3_2001304cuda3std3__45__cpo7crbeginE,(_ZN41_INTERNAL_ad29e716_4_k_cu_85e3b3e3_2001304cuda3std6ranges3__45__cpo4nextE - _ZN41_INTERNAL_ad29e716_4_k_cu_85e3b3e3_2001304cuda3std3__45__cpo7crbeginE)
_ZN41_INTERNAL_ad29e716_4_k_cu_85e3b3e3_2001304cuda3std3__45__cpo7crbeginE:
	.zero		1
	.type		_ZN41_INTERNAL_ad29e716_4_k_cu_85e3b3e3_2001304cuda3std6ranges3__45__cpo4nextE,@object
	.size		_ZN41_INTERNAL_ad29e716_4_k_cu_85e3b3e3_2001304cuda3std6ranges3__45__cpo4nextE,(_ZN41_INTERNAL_ad29e716_4_k_cu_85e3b3e3_2001304cuda3std6ranges3__45__cpo4swapE - _ZN41_INTERNAL_ad29e716_4_k_cu_85e3b3e3_2001304cuda3std6ranges3__45__cpo4nextE)
_ZN41_INTERNAL_ad29e716_4_k_cu_85e3b3e3_2001304cuda3std6ranges3__45__cpo4nextE:
	.zero		1
	.type		_ZN41_INTERNAL_ad29e716_4_k_cu_85e3b3e3_2001304cuda3std6ranges3__45__cpo4swapE,@object
	.size		_ZN41_INTERNAL_ad29e716_4_k_cu_85e3b3e3_2001304cuda3std6ranges3__45__cpo4swapE,(_ZN41_INTERNAL_ad29e716_4_k_cu_85e3b3e3_2001306thrust24THRUST_300001_SM_1000_NS8cuda_cub10par_nosyncE - _ZN41_INTERNAL_ad29e716_4_k_cu_85e3b3e3_2001304cuda3std6ranges3__45__cpo4swapE)
_ZN41_INTERNAL_ad29e716_4_k_cu_85e3b3e3_2001304cuda3std6ranges3__45__cpo4swapE:
	.zero		1
	.type		_ZN41_INTERNAL_ad29e716_4_k_cu_85e3b3e3_2001306thrust24THRUST_300001_SM_1000_NS8cuda_cub10par_nosyncE,@object
	.size		_ZN41_INTERNAL_ad29e716_4_k_cu_85e3b3e3_2001306thrust24THRUST_300001_SM_1000_NS8cuda_cub10par_nosyncE,(_ZN41_INTERNAL_ad29e716_4_k_cu_85e3b3e3_2001306thrust24THRUST_300001_SM_1000_NS12placeholders2_9E - _ZN41_INTERNAL_ad29e716_4_k_cu_85e3b3e3_2001306thrust24THRUST_300001_SM_1000_NS8cuda_cub10par_nosyncE)
_ZN41_INTERNAL_ad29e716_4_k_cu_85e3b3e3_2001306thrust24THRUST_300001_SM_1000_NS8cuda_cub10par_nosyncE:
	.zero		1
	.type		_ZN41_INTERNAL_ad29e716_4_k_cu_85e3b3e3_2001306thrust24THRUST_300001_SM_1000_NS12placeholders2_9E,@object
	.size		_ZN41_INTERNAL_ad29e716_4_k_cu_85e3b3e3_2001306thrust24THRUST_300001_SM_1000_NS12placeholders2_9E,(_ZN41_INTERNAL_ad29e716_4_k_cu_85e3b3e3_2001304cuda3std3__443_GLOBAL__N__ad29e716_4_k_cu_85e3b3e3_2001306ignoreE - _ZN41_INTERNAL_ad29e716_4_k_cu_85e3b3e3_2001306thrust24THRUST_300001_SM_1000_NS12placeholders2_9E)
_ZN41_INTERNAL_ad29e716_4_k_cu_85e3b3e3_2001306thrust24THRUST_300001_SM_1000_NS12placeholders2_9E:
	.zero		1
	.type		_ZN41_INTERNAL_ad29e716_4_k_cu_85e3b3e3_2001304cuda3std3__443_GLOBAL__N__ad29e716_4_k_cu_85e3b3e3_2001306ignoreE,@object
	.size		_ZN41_INTERNAL_ad29e716_4_k_cu_85e3b3e3_2001304cuda3std3__443_GLOBAL__N__ad29e716_4_k_cu_85e3b3e3_2001306ignoreE,(_ZN41_INTERNAL_ad29e716_4_k_cu_85e3b3e3_2001304cuda3std6ranges3__45__cpo4dataE - _ZN41_INTERNAL_ad29e716_4_k_cu_85e3b3e3_2001304cuda3std3__443_GLOBAL__N__ad29e716_4_k_cu_85e3b3e3_2001306ignoreE)
_ZN41_INTERNAL_ad29e716_4_k_cu_85e3b3e3_2001304cuda3std3__443_GLOBAL__N__ad29e716_4_k_cu_85e3b3e3_2001306ignoreE:
	.zero		1
	.type		_ZN41_INTERNAL_ad29e716_4_k_cu_85e3b3e3_2001304cuda3std6ranges3__45__cpo4dataE,@object
	.size		_ZN41_INTERNAL_ad29e716_4_k_cu_85e3b3e3_2001304cuda3std6ranges3__45__cpo4dataE,(_ZN41_INTERNAL_ad29e716_4_k_cu_85e3b3e3_2001306thrust24THRUST_300001_SM_1000_NS12placeholders2_1E - _ZN41_INTERNAL_ad29e716_4_k_cu_85e3b3e3_2001304cuda3std6ranges3__45__cpo4dataE)
_ZN41_INTERNAL_ad29e716_4_k_cu_85e3b3e3_2001304cuda3std6ranges3__45__cpo4dataE:
	.zero		1
	.type		_ZN41_INTERNAL_ad29e716_4_k_cu_85e3b3e3_2001306thrust24THRUST_300001_SM_1000_NS12placeholders2_1E,@object
	.size		_ZN41_INTERNAL_ad29e716_4_k_cu_85e3b3e3_2001306thrust24THRUST_300001_SM_1000_NS12placeholders2_1E,(_ZN41_INTERNAL_ad29e716_4_k_cu_85e3b3e3_2001304cuda3std3__45__cpo5beginE - _ZN41_INTERNAL_ad29e716_4_k_cu_85e3b3e3_2001306thrust24THRUST_300001_SM_1000_NS12placeholders2_1E)
_ZN41_INTERNAL_ad29e716_4_k_cu_85e3b3e3_2001306thrust24THRUST_300001_SM_1000_NS12placeholders2_1E:
	.zero		1
	.type		_ZN41_INTERNAL_ad29e716_4_k_cu_85e3b3e3_2001304cuda3std3__45__cpo5beginE,@object
	.size		_ZN41_INTERNAL_ad29e716_4_k_cu_85e3b3e3_2001304cuda3std3__45__cpo5beginE,(_ZN41_INTERNAL_ad29e716_4_k_cu_85e3b3e3_2001304cuda3std6ranges3__45__cpo5beginE - _ZN41_INTERNAL_ad29e716_4_k_cu_85e3b3e3_2001304cuda3std3__45__cpo5beginE)
_ZN41_INTERNAL_ad29e716_4_k_cu_85e3b3e3_2001304cuda3std3__45__cpo5beginE:
	.zero		1
	.type		_ZN41_INTERNAL_ad29e716_4_k_cu_85e3b3e3_2001304cuda3std6ranges3__45__cpo5beginE,@object
	.size		_ZN41_INTERNAL_ad29e716_4_k_cu_85e3b3e3_2001304cuda3std6ranges3__45__cpo5beginE,(_ZN41_INTERNAL_ad29e716_4_k_cu_85e3b3e3_2001306thrust24THRUST_300001_SM_1000_NS12placeholders2_5E - _ZN41_INTERNAL_ad29e716_4_k_cu_85e3b3e3_2001304cuda3std6ranges3__45__cpo5beginE)
_ZN41_INTERNAL_ad29e716_4_k_cu_85e3b3e3_2001304cuda3std6ranges3__45__cpo5beginE:
	.zero		1
	.type		_ZN41_INTERNAL_ad29e716_4_k_cu_85e3b3e3_2001306thrust24THRUST_300001_SM_1000_NS12placeholders2_5E,@object
	.size		_ZN41_INTERNAL_ad29e716_4_k_cu_85e3b3e3_2001306thrust24THRUST_300001_SM_1000_NS12placeholders2_5E,(_ZN41_INTERNAL_ad29e716_4_k_cu_85e3b3e3_2001304cuda3std3__45__cpo6rbeginE - _ZN41_INTERNAL_ad29e716_4_k_cu_85e3b3e3_2001306thrust24THRUST_300001_SM_1000_NS12placeholders2_5E)
_ZN41_INTERNAL_ad29e716_4_k_cu_85e3b3e3_2001306thrust24THRUST_300001_SM_1000_NS12placeholders2_5E:
	.zero		1
	.type		_ZN41_INTERNAL_ad29e716_4_k_cu_85e3b3e3_2001304cuda3std3__45__cpo6rbeginE,@object
	.size		_ZN41_INTERNAL_ad29e716_4_k_cu_85e3b3e3_2001304cuda3std3__45__cpo6rbeginE,(_ZN41_INTERNAL_ad29e716_4_k_cu_85e3b3e3_2001304cuda3std6ranges3__45__cpo7advanceE - _ZN41_INTERNAL_ad29e716_4_k_cu_85e3b3e3_2001304cuda3std3__45__cpo6rbeginE)
_ZN41_INTERNAL_ad29e716_4_k_cu_85e3b3e3_2001304cuda3std3__45__cpo6rbeginE:
	.zero		1
	.type		_ZN41_INTERNAL_ad29e716_4_k_cu_85e3b3e3_2001304cuda3std6ranges3__45__cpo7advanceE,@object
	.size		_ZN41_INTERNAL_ad29e716_4_k_cu_85e3b3e3_2001304cuda3std6ranges3__45__cpo7advanceE,(_ZN41_INTERNAL_ad29e716_4_k_cu_85e3b3e3_2001304cuda3std3__47nulloptE - _ZN41_INTERNAL_ad29e716_4_k_cu_85e3b3e3_2001304cuda3std6ranges3__45__cpo7advanceE)
_ZN41_INTERNAL_ad29e716_4_k_cu_85e3b3e3_2001304cuda3std6ranges3__45__cpo7advanceE:
	.zero		1
	.type		_ZN41_INTERNAL_ad29e716_4_k_cu_85e3b3e3_2001304cuda3std3__47nulloptE,@object
	.size		_ZN41_INTERNAL_ad29e716_4_k_cu_85e3b3e3_2001304cuda3std3__47nulloptE,(_ZN41_INTERNAL_ad29e716_4_k_cu_85e3b3e3_2001304cuda3std6ranges3__45__cpo8distanceE - _ZN41_INTERNAL_ad29e716_4_k_cu_85e3b3e3_2001304cuda3std3__47nulloptE)
_ZN41_INTERNAL_ad29e716_4_k_cu_85e3b3e3_2001304cuda3std3__47nulloptE:
	.zero		1
	.type		_ZN41_INTERNAL_ad29e716_4_k_cu_85e3b3e3_2001304cuda3std6ranges3__45__cpo8distanceE,@object
	.size		_ZN41_INTERNAL_ad29e716_4_k_cu_85e3b3e3_2001304cuda3std6ranges3__45__cpo8distanceE,(_ZN41_INTERNAL_ad29e716_4_k_cu_85e3b3e3_2001306thrust24THRUST_300001_SM_1000_NS12placeholders3_10E - _ZN41_INTERNAL_ad29e716_4_k_cu_85e3b3e3_2001304cuda3std6ranges3__45__cpo8distanceE)
_ZN41_INTERNAL_ad29e716_4_k_cu_85e3b3e3_2001304cuda3std6ranges3__45__cpo8distanceE:
	.zero		1
	.type		_ZN41_INTERNAL_ad29e716_4_k_cu_85e3b3e3_2001306thrust24THRUST_300001_SM_1000_NS12placeholders3_10E,@object
	.size		_ZN41_INTERNAL_ad29e716_4_k_cu_85e3b3e3_2001306thrust24THRUST_300001_SM_1000_NS12placeholders3_10E,(_ZN41_INTERNAL_ad29e716_4_k_cu_85e3b3e3_2001304cuda3std3__419piecewise_constructE - _ZN41_INTERNAL_ad29e716_4_k_cu_85e3b3e3_2001306thrust24THRUST_300001_SM_1000_NS12placeholders3_10E)
_ZN41_INTERNAL_ad29e716_4_k_cu_85e3b3e3_2001306thrust24THRUST_300001_SM_1000_NS12placeholders3_10E:
	.zero		1
	.type		_ZN41_INTERNAL_ad29e716_4_k_cu_85e3b3e3_2001304cuda3std3__419piecewise_constructE,@object
	.size		_ZN41_INTERNAL_ad29e716_4_k_cu_85e3b3e3_2001304cuda3std3__419piecewise_constructE,(_ZN41_INTERNAL_ad29e716_4_k_cu_85e3b3e3_2001304cuda3std6ranges3__45__cpo5cdataE - _ZN41_INTERNAL_ad29e716_4_k_cu_85e3b3e3_2001304cuda3std3__419piecewise_constructE)
_ZN41_INTERNAL_ad29e716_4_k_cu_85e3b3e3_2001304cuda3std3__419piecewise_constructE:
	.zero		1
	.type		_ZN41_INTERNAL_ad29e716_4_k_cu_85e3b3e3_2001304cuda3std6ranges3__45__cpo5cdataE,@object
	.size		_ZN41_INTERNAL_ad29e716_4_k_cu_85e3b3e3_2001304cuda3std6ranges3__45__cpo5cdataE,(_ZN41_INTERNAL_ad29e716_4_k_cu_85e3b3e3_2001306thrust24THRUST_300001_SM_1000_NS12placeholders2_2E - _ZN41_INTERNAL_ad29e716_4_k_cu_85e3b3e3_2001304cuda3std6ranges3__45__cpo5cdataE)
_ZN41_INTERNAL_ad29e716_4_k_cu_85e3b3e3_2001304cuda3std6ranges3__45__cpo5cdataE:
	.zero		1
	.type		_ZN41_INTERNAL_ad29e716_4_k_cu_85e3b3e3_2001306thrust24THRUST_300001_SM_1000_NS12placeholders2_2E,@object
	.size		_ZN41_INTERNAL_ad29e716_4_k_cu_85e3b3e3_2001306thrust24THRUST_300001_SM_1000_NS12placeholders2_2E,(_ZN41_INTERNAL_ad29e716_4_k_cu_85e3b3e3_2001304cuda3std3__45__cpo3endE - _ZN41_INTERNAL_ad29e716_4_k_cu_85e3b3e3_2001306thrust24THRUST_300001_SM_1000_NS12placeholders2_2E)
_ZN41_INTERNAL_ad29e716_4_k_cu_85e3b3e3_2001306thrust24THRUST_300001_SM_1000_NS12placeholders2_2E:
	.zero		1
	.type		_ZN41_INTERNAL_ad29e716_4_k_cu_85e3b3e3_2001304cuda3std3__45__cpo3endE,@object
	.size		_ZN41_INTERNAL_ad29e716_4_k_cu_85e3b3e3_2001304cuda3std3__45__cpo3endE,(_ZN41_INTERNAL_ad29e716_4_k_cu_85e3b3e3_2001304cuda3std6ranges3__45__cpo3endE - _ZN41_INTERNAL_ad29e716_4_k_cu_85e3b3e3_2001304cuda3std3__45__cpo3endE)
_ZN41_INTERNAL_ad29e716_4_k_cu_85e3b3e3_2001304cuda3std3__45__cpo3endE:
	.zero		1
	.type		_ZN41_INTERNAL_ad29e716_4_k_cu_85e3b3e3_2001304cuda3std6ranges3__45__cpo3endE,@object
	.size		_ZN41_INTERNAL_ad29e716_4_k_cu_85e3b3e3_2001304cuda3std6ranges3__45__cpo3endE,(_ZN41_INTERNAL_ad29e716_4_k_cu_85e3b3e3_2001306thrust24THRUST_300001_SM_1000_NS12placeholders2_6E - _ZN41_INTERNAL_ad29e716_4_k_cu_85e3b3e3_2001304cuda3std6ranges3__45__cpo3endE)
_ZN41_INTERNAL_ad29e716_4_k_cu_85e3b3e3_2001304cuda3std6ranges3__45__cpo3endE:
	.zero		1
	.type		_ZN41_INTERNAL_ad29e716_4_k_cu_85e3b3e3_2001306thrust24THRUST_300001_SM_1000_NS12placeholders2_6E,@object
	.size		_ZN41_INTERNAL_ad29e716_4_k_cu_85e3b3e3_2001306thrust24THRUST_300001_SM_1000_NS12placeholders2_6E,(_ZN41_INTERNAL_ad29e716_4_k_cu_85e3b3e3_2001304cuda3std3__45__cpo4rendE - _ZN41_INTERNAL_ad29e716_4_k_cu_85e3b3e3_2001306thrust24THRUST_300001_SM_1000_NS12placeholders2_6E)
_ZN41_INTERNAL_ad29e716_4_k_cu_85e3b3e3_2001306thrust24THRUST_300001_SM_1000_NS12placeholders2_6E:
	.zero		1
	.type		_ZN41_INTERNAL_ad29e716_4_k_cu_85e3b3e3_2001304cuda3std3__45__cpo4rendE,@object
	.size		_ZN41_INTERNAL_ad29e716_4_k_cu_85e3b3e3_2001304cuda3std3__45__cpo4rendE,(_ZN41_INTERNAL_ad29e716_4_k_cu_85e3b3e3_2001304cuda3std6ranges3__45__cpo9iter_swapE - _ZN41_INTERNAL_ad29e716_4_k_cu_85e3b3e3_2001304cuda3std3__45__cpo4rendE)
_ZN41_INTERNAL_ad29e716_4_k_cu_85e3b3e3_2001304cuda3std3__45__cpo4rendE:
	.zero		1
	.type		_ZN41_INTERNAL_ad29e716_4_k_cu_85e3b3e3_2001304cuda3std6ranges3__45__cpo9iter_swapE,@object
	.size		_ZN41_INTERNAL_ad29e716_4_k_cu_85e3b3e3_2001304cuda3std6ranges3__45__cpo9iter_swapE,(_ZN41_INTERNAL_ad29e716_4_k_cu_85e3b3e3_2001304cuda3std3__48unexpectE - _ZN41_INTERNAL_ad29e716_4_k_cu_85e3b3e3_2001304cuda3std6ranges3__45__cpo9iter_swapE)
_ZN41_INTERNAL_ad29e716_4_k_cu_85e3b3e3_2001304cuda3std6ranges3__45__cpo9iter_swapE:
	.zero		1
	.type		_ZN41_INTERNAL_ad29e716_4_k_cu_85e3b3e3_2001304cuda3std3__48unexpectE,@object
	.size		_ZN41_INTERNAL_ad29e716_4_k_cu_85e3b3e3_2001304cuda3std3__48unexpectE,(_ZN41_INTERNAL_ad29e716_4_k_cu_85e3b3e3_2001306thrust24THRUST_300001_SM_1000_NS8cuda_cub3parE - _ZN41_INTERNAL_ad29e716_4_k_cu_85e3b3e3_2001304cuda3std3__48unexpectE)
_ZN41_INTERNAL_ad29e716_4_k_cu_85e3b3e3_2001304cuda3std3__48unexpectE:
	.zero		1
	.type		_ZN41_INTERNAL_ad29e716_4_k_cu_85e3b3e3_2001306thrust24THRUST_300001_SM_1000_NS8cuda_cub3parE,@object
	.size		_ZN41_INTERNAL_ad29e716_4_k_cu_85e3b3e3_2001306thrust24THRUST_300001_SM_1000_NS8cuda_cub3parE,(_ZN41_INTERNAL_ad29e716_4_k_cu_85e3b3e3_2001306thrust24THRUST_300001_SM_1000_NS12placeholders2_4E - _ZN41_INTERNAL_ad29e716_4_k_cu_85e3b3e3_2001306thrust24THRUST_300001_SM_1000_NS8cuda_cub3parE)
_ZN41_INTERNAL_ad29e716_4_k_cu_85e3b3e3_2001306thrust24THRUST_300001_SM_1000_NS8cuda_cub3parE:
	.zero		1
	.type		_ZN41_INTERNAL_ad29e716_4_k_cu_85e3b3e3_2001306thrust24THRUST_300001_SM_1000_NS12placeholders2_4E,@object
	.size		_ZN41_INTERNAL_ad29e716_4_k_cu_85e3b3e3_2001306thrust24THRUST_300001_SM_1000_NS12placeholders2_4E,(_ZN41_INTERNAL_ad29e716_4_k_cu_85e3b3e3_2001304cuda3std3__45__cpo4cendE - _ZN41_INTERNAL_ad29e716_4_k_cu_85e3b3e3_2001306thrust24THRUST_300001_SM_1000_NS12placeholders2_4E)
_ZN41_INTERNAL_ad29e716_4_k_cu_85e3b3e3_2001306thrust24THRUST_300001_SM_1000_NS12placeholders2_4E:
	.zero		1
	.type		_ZN41_INTERNAL_ad29e716_4_k_cu_85e3b3e3_2001304cuda3std3__45__cpo4cendE,@object
	.size		_ZN41_INTERNAL_ad29e716_4_k_cu_85e3b3e3_2001304cuda3std3__45__cpo4cendE,(_ZN41_INTERNAL_ad29e716_4_k_cu_85e3b3e3_2001304cuda3std6ranges3__45__cpo4cendE - _ZN41_INTERNAL_ad29e716_4_k_cu_85e3b3e3_2001304cuda3std3__45__cpo4cendE)
_ZN41_INTERNAL_ad29e716_4_k_cu_85e3b3e3_2001304cuda3std3__45__cpo4cendE:
	.zero		1
	.type		_ZN41_INTERNAL_ad29e716_4_k_cu_85e3b3e3_2001304cuda3std6ranges3__45__cpo4cendE,@object
	.size		_ZN41_INTERNAL_ad29e716_4_k_cu_85e3b3e3_2001304cuda3std6ranges3__45__cpo4cendE,(_ZN41_INTERNAL_ad29e716_4_k_cu_85e3b3e3_2001304cuda3std3__420unreachable_sentinelE - _ZN41_INTERNAL_ad29e716_4_k_cu_85e3b3e3_2001304cuda3std6ranges3__45__cpo4cendE)
_ZN41_INTERNAL_ad29e716_4_k_cu_85e3b3e3_2001304cuda3std6ranges3__45__cpo4cendE:
	.zero		1
	.type		_ZN41_INTERNAL_ad29e716_4_k_cu_85e3b3e3_2001304cuda3std3__420unreachable_sentinelE,@object
	.size		_ZN41_INTERNAL_ad29e716_4_k_cu_85e3b3e3_2001304cuda3std3__420unreachable_sentinelE,(_ZN41_INTERNAL_ad29e716_4_k_cu_85e3b3e3_2001304cuda3std6ranges3__45__cpo5ssizeE - _ZN41_INTERNAL_ad29e716_4_k_cu_85e3b3e3_2001304cuda3std3__420unreachable_sentinelE)
_ZN41_INTERNAL_ad29e716_4_k_cu_85e3b3e3_2001304cuda3std3__420unreachable_sentinelE:
	.zero		1
	.type		_ZN41_INTERNAL_ad29e716_4_k_cu_85e3b3e3_2001304cuda3std6ranges3__45__cpo5ssizeE,@object
	.size		_ZN41_INTERNAL_ad29e716_4_k_cu_85e3b3e3_2001304cuda3std6ranges3__45__cpo5ssizeE,(_ZN41_INTERNAL_ad29e716_4_k_cu_85e3b3e3_2001306thrust24THRUST_300001_SM_1000_NS12placeholders2_8E - _ZN41_INTERNAL_ad29e716_4_k_cu_85e3b3e3_2001304cuda3std6ranges3__45__cpo5ssizeE)
_ZN41_INTERNAL_ad29e716_4_k_cu_85e3b3e3_2001304cuda3std6ranges3__45__cpo5ssizeE:
	.zero		1
	.type		_ZN41_INTERNAL_ad29e716_4_k_cu_85e3b3e3_2001306thrust24THRUST_300001_SM_1000_NS12placeholders2_8E,@object
	.size		_ZN41_INTERNAL_ad29e716_4_k_cu_85e3b3e3_2001306thrust24THRUST_300001_SM_1000_NS12placeholders2_8E,(_ZN41_INTERNAL_ad29e716_4_k_cu_85e3b3e3_2001304cuda3std3__45__cpo5crendE - _ZN41_INTERNAL_ad29e716_4_k_cu_85e3b3e3_2001306thrust24THRUST_300001_SM_1000_NS12placeholders2_8E)
_ZN41_INTERNAL_ad29e716_4_k_cu_85e3b3e3_2001306thrust24THRUST_300001_SM_1000_NS12placeholders2_8E:
	.zero		1
	.type		_ZN41_INTERNAL_ad29e716_4_k_cu_85e3b3e3_2001304cuda3std3__45__cpo5crendE,@object
	.size		_ZN41_INTERNAL_ad29e716_4_k_cu_85e3b3e3_2001304cuda3std3__45__cpo5crendE,(_ZN41_INTERNAL_ad29e716_4_k_cu_85e3b3e3_2001304cuda3std6ranges3__45__cpo4prevE - _ZN41_INTERNAL_ad29e716_4_k_cu_85e3b3e3_2001304cuda3std3__45__cpo5crendE)
_ZN41_INTERNAL_ad29e716_4_k_cu_85e3b3e3_2001304cuda3std3__45__cpo5crendE:
	.zero		1
	.type		_ZN41_INTERNAL_ad29e716_4_k_cu_85e3b3e3_2001304cuda3std6ranges3__45__cpo4prevE,@object
	.size		_ZN41_INTERNAL_ad29e716_4_k_cu_85e3b3e3_2001304cuda3std6ranges3__45__cpo4prevE,(_ZN41_INTERNAL_ad29e716_4_k_cu_85e3b3e3_2001304cuda3std6ranges3__45__cpo9iter_moveE - _ZN41_INTERNAL_ad29e716_4_k_cu_85e3b3e3_2001304cuda3std6ranges3__45__cpo4prevE)
_ZN41_INTERNAL_ad29e716_4_k_cu_85e3b3e3_2001304cuda3std6ranges3__45__cpo4prevE:
	.zero		1
	.type		_ZN41_INTERNAL_ad29e716_4_k_cu_85e3b3e3_2001304cuda3std6ranges3__45__cpo9iter_moveE,@object
	.size		_ZN41_INTERNAL_ad29e716_4_k_cu_85e3b3e3_2001304cuda3std6ranges3__45__cpo9iter_moveE,(_ZN41_INTERNAL_ad29e716_4_k_cu_85e3b3e3_2001306thrust24THRUST_300001_SM_1000_NS6system6detail10sequential3seqE - _ZN41_INTERNAL_ad29e716_4_k_cu_85e3b3e3_2001304cuda3std6ranges3__45__cpo9iter_moveE)
_ZN41_INTERNAL_ad29e716_4_k_cu_85e3b3e3_2001304cuda3std6ranges3__45__cpo9iter_moveE:
	.zero		1
	.type		_ZN41_INTERNAL_ad29e716_4_k_cu_85e3b3e3_2001306thrust24THRUST_300001_SM_1000_NS6system6detail10sequential3seqE,@object
	.size		_ZN41_INTERNAL_ad29e716_4_k_cu_85e3b3e3_2001306thrust24THRUST_300001_SM_1000_NS6system6detail10sequential3seqE,(.L_31 - _ZN41_INTERNAL_ad29e716_4_k_cu_85e3b3e3_2001306thrust24THRUST_300001_SM_1000_NS6system6detail10sequential3seqE)
_ZN41_INTERNAL_ad29e716_4_k_cu_85e3b3e3_2001306thrust24THRUST_300001_SM_1000_NS6system6detail10sequential3seqE:
	.zero		1
.L_31:


//--------------------- .nv.constant0._ZN3cub18CUB_300001_SM_10006detail11EmptyKernelIvEEvv --------------------------
	.section	.nv.constant0._ZN3cub18CUB_300001_SM_10006detail11EmptyKernelIvEEvv,"a",@progbits
	.sectionflags	@""
	.align	4
.nv.constant0._ZN3cub18CUB_300001_SM_10006detail11EmptyKernelIvEEvv:
	.zero		896


//--------------------- SYMBOLS --------------------------

	.type		.nv.reservedSmem.offset0,@object
	.size		.nv.reservedSmem.offset0,0x4
